//
// Generated by NVIDIA NVVM Compiler
//
// Compiler Build ID: CL-36424714
// Cuda compilation tools, release 13.0, V13.0.88
// Based on NVVM 20.0.0
//

.version 9.0
.target sm_100
.address_size 64

	// .globl	_Z11resuscitatePP4Basei

.visible .entry _Z11resuscitatePP4Basei(
	.param .u64 .ptr .align 1 _Z11resuscitatePP4Basei_param_0,
	.param .u32 _Z11resuscitatePP4Basei_param_1
)
{


	ret;

}
	// .globl	_Z6runnerPP4Basei
.visible .entry _Z6runnerPP4Basei(
	.param .u64 .ptr .align 1 _Z6runnerPP4Basei_param_0,
	.param .u32 _Z6runnerPP4Basei_param_1
)
{
	.reg .pred 	%p<10>;
	.reg .b32 	%r<23>;
	.reg .b64 	%rd<103>;

	ld.param.u64 	%rd8, [_Z6runnerPP4Basei_param_0];
	ld.param.u32 	%r16, [_Z6runnerPP4Basei_param_1];
	cvta.to.global.u64 	%rd1, %rd8;
	setp.lt.s32 	%p1, %r16, 1;
	@%p1 bra 	$L__BB1_13;
	and.b32  	%r1, %r16, 15;
	setp.lt.u32 	%p2, %r16, 16;
	mov.b32 	%r20, 0;
	@%p2 bra 	$L__BB1_4;
	and.b32  	%r20, %r16, 2147483632;
	neg.s32 	%r18, %r20;
	add.s64 	%rd101, %rd1, 64;
$L__BB1_3:
	.pragma "nounroll";
	ld.global.u64 	%rd9, [%rd101+-64];
	ld.u64 	%rd10, [%rd9];
	ld.u64 	%rd11, [%rd10+32];
	{ // callseq 0, 0
	.param .b64 param0;
	st.param.b64 	[param0], %rd9;
	prototype_0 : .callprototype ()_ (.param .b64 _);
	call 
	%rd11, 
	(
	param0
	)
	, prototype_0;
	} // callseq 0
	ld.global.u64 	%rd12, [%rd101+-56];
	ld.u64 	%rd13, [%rd12];
	ld.u64 	%rd14, [%rd13+32];
	{ // callseq 1, 0
	.param .b64 param0;
	st.param.b64 	[param0], %rd12;
	prototype_1 : .callprototype ()_ (.param .b64 _);
	call 
	%rd14, 
	(
	param0
	)
	, prototype_1;
	} // callseq 1
	ld.global.u64 	%rd15, [%rd101+-48];
	ld.u64 	%rd16, [%rd15];
	ld.u64 	%rd17, [%rd16+32];
	{ // callseq 2, 0
	.param .b64 param0;
	st.param.b64 	[param0], %rd15;
	prototype_2 : .callprototype ()_ (.param .b64 _);
	call 
	%rd17, 
	(
	param0
	)
	, prototype_2;
	} // callseq 2
	ld.global.u64 	%rd18, [%rd101+-40];
	ld.u64 	%rd19, [%rd18];
	ld.u64 	%rd20, [%rd19+32];
	{ // callseq 3, 0
	.param .b64 param0;
	st.param.b64 	[param0], %rd18;
	prototype_3 : .callprototype ()_ (.param .b64 _);
	call 
	%rd20, 
	(
	param0
	)
	, prototype_3;
	} // callseq 3
	ld.global.u64 	%rd21, [%rd101+-32];
	ld.u64 	%rd22, [%rd21];
	ld.u64 	%rd23, [%rd22+32];
	{ // callseq 4, 0
	.param .b64 param0;
	st.param.b64 	[param0], %rd21;
	prototype_4 : .callprototype ()_ (.param .b64 _);
	call 
	%rd23, 
	(
	param0
	)
	, prototype_4;
	} // callseq 4
	ld.global.u64 	%rd24, [%rd101+-24];
	ld.u64 	%rd25, [%rd24];
	ld.u64 	%rd26, [%rd25+32];
	{ // callseq 5, 0
	.param .b64 param0;
	st.param.b64 	[param0], %rd24;
	prototype_5 : .callprototype ()_ (.param .b64 _);
	call 
	%rd26, 
	(
	param0
	)
	, prototype_5;
	} // callseq 5
	ld.global.u64 	%rd27, [%rd101+-16];
	ld.u64 	%rd28, [%rd27];
	ld.u64 	%rd29, [%rd28+32];
	{ // callseq 6, 0
	.param .b64 param0;
	st.param.b64 	[param0], %rd27;
	prototype_6 : .callprototype ()_ (.param .b64 _);
	call 
	%rd29, 
	(
	param0
	)
	, prototype_6;
	} // callseq 6
	ld.global.u64 	%rd30, [%rd101+-8];
	ld.u64 	%rd31, [%rd30];
	ld.u64 	%rd32, [%rd31+32];
	{ // callseq 7, 0
	.param .b64 param0;
	st.param.b64 	[param0], %rd30;
	prototype_7 : .callprototype ()_ (.param .b64 _);
	call 
	%rd32, 
	(
	param0
	)
	, prototype_7;
	} // callseq 7
	ld.global.u64 	%rd33, [%rd101];
	ld.u64 	%rd34, [%rd33];
	ld.u64 	%rd35, [%rd34+32];
	{ // callseq 8, 0
	.param .b64 param0;
	st.param.b64 	[param0], %rd33;
	prototype_8 : .callprototype ()_ (.param .b64 _);
	call 
	%rd35, 
	(
	param0
	)
	, prototype_8;
	} // callseq 8
	ld.global.u64 	%rd36, [%rd101+8];
	ld.u64 	%rd37, [%rd36];
	ld.u64 	%rd38, [%rd37+32];
	{ // callseq 9, 0
	.param .b64 param0;
	st.param.b64 	[param0], %rd36;
	prototype_9 : .callprototype ()_ (.param .b64 _);
	call 
	%rd38, 
	(
	param0
	)
	, prototype_9;
	} // callseq 9
	ld.global.u64 	%rd39, [%rd101+16];
	ld.u64 	%rd40, [%rd39];
	ld.u64 	%rd41, [%rd40+32];
	{ // callseq 10, 0
	.param .b64 param0;
	st.param.b64 	[param0], %rd39;
	prototype_10 : .callprototype ()_ (.param .b64 _);
	call 
	%rd41, 
	(
	param0
	)
	, prototype_10;
	} // callseq 10
	ld.global.u64 	%rd42, [%rd101+24];
	ld.u64 	%rd43, [%rd42];
	ld.u64 	%rd44, [%rd43+32];
	{ // callseq 11, 0
	.param .b64 param0;
	st.param.b64 	[param0], %rd42;
	prototype_11 : .callprototype ()_ (.param .b64 _);
	call 
	%rd44, 
	(
	param0
	)
	, prototype_11;
	} // callseq 11
	ld.global.u64 	%rd45, [%rd101+32];
	ld.u64 	%rd46, [%rd45];
	ld.u64 	%rd47, [%rd46+32];
	{ // callseq 12, 0
	.param .b64 param0;
	st.param.b64 	[param0], %rd45;
	prototype_12 : .callprototype ()_ (.param .b64 _);
	call 
	%rd47, 
	(
	param0
	)
	, prototype_12;
	} // callseq 12
	ld.global.u64 	%rd48, [%rd101+40];
	ld.u64 	%rd49, [%rd48];
	ld.u64 	%rd50, [%rd49+32];
	{ // callseq 13, 0
	.param .b64 param0;
	st.param.b64 	[param0], %rd48;
	prototype_13 : .callprototype ()_ (.param .b64 _);
	call 
	%rd50, 
	(
	param0
	)
	, prototype_13;
	} // callseq 13
	ld.global.u64 	%rd51, [%rd101+48];
	ld.u64 	%rd52, [%rd51];
	ld.u64 	%rd53, [%rd52+32];
	{ // callseq 14, 0
	.param .b64 param0;
	st.param.b64 	[param0], %rd51;
	prototype_14 : .callprototype ()_ (.param .b64 _);
	call 
	%rd53, 
	(
	param0
	)
	, prototype_14;
	} // callseq 14
	ld.global.u64 	%rd54, [%rd101+56];
	ld.u64 	%rd55, [%rd54];
	ld.u64 	%rd56, [%rd55+32];
	{ // callseq 15, 0
	.param .b64 param0;
	st.param.b64 	[param0], %rd54;
	prototype_15 : .callprototype ()_ (.param .b64 _);
	call 
	%rd56, 
	(
	param0
	)
	, prototype_15;
	} // callseq 15
	add.s32 	%r18, %r18, 16;
	add.s64 	%rd101, %rd101, 128;
	setp.ne.s32 	%p3, %r18, 0;
	@%p3 bra 	$L__BB1_3;
$L__BB1_4:
	setp.eq.s32 	%p4, %r1, 0;
	@%p4 bra 	$L__BB1_13;
	and.b32  	%r7, %r16, 7;
	setp.lt.u32 	%p5, %r1, 8;
	@%p5 bra 	$L__BB1_7;
	mul.wide.u32 	%rd57, %r20, 8;
	add.s64 	%rd58, %rd1, %rd57;
	ld.global.u64 	%rd59, [%rd58];
	ld.u64 	%rd60, [%rd59];
	ld.u64 	%rd61, [%rd60+32];
	{ // callseq 16, 0
	.param .b64 param0;
	st.param.b64 	[param0], %rd59;
	prototype_16 : .callprototype ()_ (.param .b64 _);
	call 
	%rd61, 
	(
	param0
	)
	, prototype_16;
	} // callseq 16
	ld.global.u64 	%rd62, [%rd58+8];
	ld.u64 	%rd63, [%rd62];
	ld.u64 	%rd64, [%rd63+32];
	{ // callseq 17, 0
	.param .b64 param0;
	st.param.b64 	[param0], %rd62;
	prototype_17 : .callprototype ()_ (.param .b64 _);
	call 
	%rd64, 
	(
	param0
	)
	, prototype_17;
	} // callseq 17
	ld.global.u64 	%rd65, [%rd58+16];
	ld.u64 	%rd66, [%rd65];
	ld.u64 	%rd67, [%rd66+32];
	{ // callseq 18, 0
	.param .b64 param0;
	st.param.b64 	[param0], %rd65;
	prototype_18 : .callprototype ()_ (.param .b64 _);
	call 
	%rd67, 
	(
	param0
	)
	, prototype_18;
	} // callseq 18
	ld.global.u64 	%rd68, [%rd58+24];
	ld.u64 	%rd69, [%rd68];
	ld.u64 	%rd70, [%rd69+32];
	{ // callseq 19, 0
	.param .b64 param0;
	st.param.b64 	[param0], %rd68;
	prototype_19 : .callprototype ()_ (.param .b64 _);
	call 
	%rd70, 
	(
	param0
	)
	, prototype_19;
	} // callseq 19
	ld.global.u64 	%rd71, [%rd58+32];
	ld.u64 	%rd72, [%rd71];
	ld.u64 	%rd73, [%rd72+32];
	{ // callseq 20, 0
	.param .b64 param0;
	st.param.b64 	[param0], %rd71;
	prototype_20 : .callprototype ()_ (.param .b64 _);
	call 
	%rd73, 
	(
	param0
	)
	, prototype_20;
	} // callseq 20
	ld.global.u64 	%rd74, [%rd58+40];
	ld.u64 	%rd75, [%rd74];
	ld.u64 	%rd76, [%rd75+32];
	{ // callseq 21, 0
	.param .b64 param0;
	st.param.b64 	[param0], %rd74;
	prototype_21 : .callprototype ()_ (.param .b64 _);
	call 
	%rd76, 
	(
	param0
	)
	, prototype_21;
	} // callseq 21
	ld.global.u64 	%rd77, [%rd58+48];
	ld.u64 	%rd78, [%rd77];
	ld.u64 	%rd79, [%rd78+32];
	{ // callseq 22, 0
	.param .b64 param0;
	st.param.b64 	[param0], %rd77;
	prototype_22 : .callprototype ()_ (.param .b64 _);
	call 
	%rd79, 
	(
	param0
	)
	, prototype_22;
	} // callseq 22
	ld.global.u64 	%rd80, [%rd58+56];
	ld.u64 	%rd81, [%rd80];
	ld.u64 	%rd82, [%rd81+32];
	{ // callseq 23, 0
	.param .b64 param0;
	st.param.b64 	[param0], %rd80;
	prototype_23 : .callprototype ()_ (.param .b64 _);
	call 
	%rd82, 
	(
	param0
	)
	, prototype_23;
	} // callseq 23
	add.s32 	%r20, %r20, 8;
$L__BB1_7:
	setp.eq.s32 	%p6, %r7, 0;
	@%p6 bra 	$L__BB1_13;
	and.b32  	%r10, %r16, 3;
	setp.lt.u32 	%p7, %r7, 4;
	@%p7 bra 	$L__BB1_10;
	mul.wide.u32 	%rd83, %r20, 8;
	add.s64 	%rd84, %rd1, %rd83;
	ld.global.u64 	%rd85, [%rd84];
	ld.u64 	%rd86, [%rd85];
	ld.u64 	%rd87, [%rd86+32];
	{ // callseq 24, 0
	.param .b64 param0;
	st.param.b64 	[param0], %rd85;
	prototype_24 : .callprototype ()_ (.param .b64 _);
	call 
	%rd87, 
	(
	param0
	)
	, prototype_24;
	} // callseq 24
	ld.global.u64 	%rd88, [%rd84+8];
	ld.u64 	%rd89, [%rd88];
	ld.u64 	%rd90, [%rd89+32];
	{ // callseq 25, 0
	.param .b64 param0;
	st.param.b64 	[param0], %rd88;
	prototype_25 : .callprototype ()_ (.param .b64 _);
	call 
	%rd90, 
	(
	param0
	)
	, prototype_25;
	} // callseq 25
	ld.global.u64 	%rd91, [%rd84+16];
	ld.u64 	%rd92, [%rd91];
	ld.u64 	%rd93, [%rd92+32];
	{ // callseq 26, 0
	.param .b64 param0;
	st.param.b64 	[param0], %rd91;
	prototype_26 : .callprototype ()_ (.param .b64 _);
	call 
	%rd93, 
	(
	param0
	)
	, prototype_26;
	} // callseq 26
	ld.global.u64 	%rd94, [%rd84+24];
	ld.u64 	%rd95, [%rd94];
	ld.u64 	%rd96, [%rd95+32];
	{ // callseq 27, 0
	.param .b64 param0;
	st.param.b64 	[param0], %rd94;
	prototype_27 : .callprototype ()_ (.param .b64 _);
	call 
	%rd96, 
	(
	param0
	)
	, prototype_27;
	} // callseq 27
	add.s32 	%r20, %r20, 4;
$L__BB1_10:
	setp.eq.s32 	%p8, %r10, 0;
	@%p8 bra 	$L__BB1_13;
	mul.wide.u32 	%rd97, %r20, 8;
	add.s64 	%rd102, %rd1, %rd97;
	neg.s32 	%r22, %r10;
$L__BB1_12:
	.pragma "nounroll";
	ld.global.u64 	%rd98, [%rd102];
	ld.u64 	%rd99, [%rd98];
	ld.u64 	%rd100, [%rd99+32];
	{ // callseq 28, 0
	.param .b64 param0;
	st.param.b64 	[param0], %rd98;
	prototype_28 : .callprototype ()_ (.param .b64 _);
	call 
	%rd100, 
	(
	param0
	)
	, prototype_28;
	} // callseq 28
	add.s64 	%rd102, %rd102, 8;
	add.s32 	%r22, %r22, 1;
	setp.ne.s32 	%p9, %r22, 0;
	@%p9 bra 	$L__BB1_12;
$L__BB1_13:
	ret;

}


// ===== COMPILED SASS (sm_100) =====

	.target	sm_100

	.elftype	@"ET_EXEC"


//--------------------- .note.nv.tkinfo           --------------------------
	.section	.note.nv.tkinfo,"",@"SHT_NOTE"
	.sectionflags	@"SHF_NOTE_NV_TKINFO"
	.tkinfo
        /*0018*/ 	.word	0x00000002
        /*0030*/ 	.string	""
        /*0030*/ 	.string	"ptxas"
        /*0030*/ 	.string	"Cuda compilation tools, release 13.0, V13.0.88"
        /*0030*/ 	.string	"Build cuda_13.0.r13.0/compiler.36424714_0"
        /*0030*/ 	.string	"-arch sm_100 -m 64 "



//--------------------- .note.nv.cuinfo           --------------------------
	.section	.note.nv.cuinfo,"",@"SHT_NOTE"
	.sectionflags	@"SHF_NOTE_NV_CUINFO"
        /*0018*/ 	.short	0x0002
        /*001a*/ 	.short	0x0064
        /*001c*/ 	.short	0x0082
	.zero		2


//--------------------- .nv.info                  --------------------------
	.section	.nv.info,"",@"SHT_CUDA_INFO"
	.align	4


	//----- nvinfo : EIATTR_REGCOUNT
	.align		4
        /*0000*/ 	.byte	0x04, 0x2f
        /*0002*/ 	.short	(.L_1 - .L_0)
	.align		4
.L_0:
        /*0004*/ 	.word	index@(_Z11resuscitatePP4Basei)
        /*0008*/ 	.word	0x00000004


	//----- nvinfo : EIATTR_FRAME_SIZE
	.align		4
.L_1:
        /*000c*/ 	.byte	0x04, 0x11
        /*000e*/ 	.short	(.L_3 - .L_2)
	.align		4
.L_2:
        /*0010*/ 	.word	index@(_Z11resuscitatePP4Basei)
        /*0014*/ 	.word	0x00000000


	//----- nvinfo : EIATTR_REGCOUNT
	.align		4
.L_3:
        /*0018*/ 	.byte	0x04, 0x2f
        /*001a*/ 	.short	(.L_5 - .L_4)
	.align		4
.L_4:
        /*001c*/ 	.word	index@(_Z6runnerPP4Basei)
        /*0020*/ 	.word	0x0000001a


	//----- nvinfo : EIATTR_FRAME_SIZE
	.align		4
.L_5:
        /*0024*/ 	.byte	0x04, 0x11
        /*0026*/ 	.short	(.L_7 - .L_6)
	.align		4
.L_6:
        /*0028*/ 	.word	index@(_Z6runnerPP4Basei)
        /*002c*/ 	.word	0x00000000


	//----- nvinfo : EIATTR_MIN_STACK_SIZE
	.align		4
.L_7:
        /*0030*/ 	.byte	0x04, 0x12
        /*0032*/ 	.short	(.L_9 - .L_8)
	.align		4
.L_8:
        /*0034*/ 	.word	index@(_Z6runnerPP4Basei)
        /*0038*/ 	.word	0x00000000


	//----- nvinfo : EIATTR_MIN_STACK_SIZE
	.align		4
.L_9:
        /*003c*/ 	.byte	0x04, 0x12
        /*003e*/ 	.short	(.L_11 - .L_10)
	.align		4
.L_10:
        /*0040*/ 	.word	index@(_Z11resuscitatePP4Basei)
        /*0044*/ 	.word	0x00000000
.L_11:


//--------------------- .nv.compat                --------------------------
	.section	.nv.compat,"",@"SHT_CUDA_COMPAT_INFO"
	.align	4
        /*0000*/ 	.byte	0x02, 0x09, 0x00, 0x00, 0x02, 0x02, 0x01, 0x00, 0x02, 0x05, 0x05, 0x00, 0x03, 0x07, 0x01, 0x01
        /*0010*/ 	.byte	0x02, 0x03, 0x00, 0x00, 0x02, 0x06, 0x01, 0x00, 0x04, 0x0b, 0x08, 0x00, 0x09, 0x00, 0x00, 0x00
        /*0020*/ 	.byte	0x00, 0x00, 0x00, 0x00


//--------------------- .nv.info._Z6runnerPP4Basei --------------------------
	.section	.nv.info._Z6runnerPP4Basei,"",@"SHT_CUDA_INFO"
	.sectionflags	@""
	.align	4


	//----- nvinfo : EIATTR_CUDA_API_VERSION
	.align		4
        /*0000*/ 	.byte	0x04, 0x37
        /*0002*/ 	.short	(.L_13 - .L_12)
.L_12:
        /*0004*/ 	.word	0x00000082


	//----- nvinfo : EIATTR_KPARAM_INFO
	.align		4
.L_13:
        /*0008*/ 	.byte	0x04, 0x17
        /*000a*/ 	.short	(.L_15 - .L_14)
.L_14:
        /*000c*/ 	.word	0x00000000
        /*0010*/ 	.short	0x0001
        /*0012*/ 	.short	0x0008
        /*0014*/ 	.byte	0x00, 0xf0, 0x11, 0x00


	//----- nvinfo : EIATTR_KPARAM_INFO
	.align		4
.L_15:
        /*0018*/ 	.byte	0x04, 0x17
        /*001a*/ 	.short	(.L_17 - .L_16)
.L_16:
        /*001c*/ 	.word	0x00000000
        /*0020*/ 	.short	0x0000
        /*0022*/ 	.short	0x0000
        /*0024*/ 	.byte	0x00, 0xf5, 0x21, 0x00


	//----- nvinfo : EIATTR_SPARSE_MMA_MASK
	.align		4
.L_17:
        /*0028*/ 	.byte	0x03, 0x50
        /*002a*/ 	.short	0x0000


	//----- nvinfo : EIATTR_MAXREG_COUNT
	.align		4
        /*002c*/ 	.byte	0x03, 0x1b
        /*002e*/ 	.short	0x00ff


	//----- nvinfo : EIATTR_MERCURY_ISA_VERSION
	.align		4
        /*0030*/ 	.byte	0x03, 0x5f
        /*0032*/ 	.short	0x0101


	//----- nvinfo : EIATTR_VRC_CTA_INIT_COUNT
	.align		4
        /*0034*/ 	.byte	0x02, 0x4a
	.zero		1
	.zero		1


	//----- nvinfo : EIATTR_EXIT_INSTR_OFFSETS
	.align		4
        /*0038*/ 	.byte	0x04, 0x1c
        /*003a*/ 	.short	(.L_19 - .L_18)


	//   ....[0]....
.L_18:
        /*003c*/ 	.word	0x00000030


	//   ....[1]....
        /*0040*/ 	.word	0x000009a0


	//   ....[2]....
        /*0044*/ 	.word	0x00000e30


	//   ....[3]....
        /*0048*/ 	.word	0x000010c0


	//   ....[4]....
        /*004c*/ 	.word	0x000011f0


	//----- nvinfo : EIATTR_CRS_STACK_SIZE
	.align		4
.L_19:
        /*0050*/ 	.byte	0x04, 0x1e
        /*0052*/ 	.short	(.L_21 - .L_20)
.L_20:
        /*0054*/ 	.word	0x00000000


	//----- nvinfo : EIATTR_CBANK_PARAM_SIZE
	.align		4
.L_21:
        /*0058*/ 	.byte	0x03, 0x19
        /*005a*/ 	.short	0x000c


	//----- nvinfo : EIATTR_PARAM_CBANK
	.align		4
        /*005c*/ 	.byte	0x04, 0x0a
        /*005e*/ 	.short	(.L_23 - .L_22)
	.align		4
.L_22:
        /*0060*/ 	.word	index@(.nv.constant0._Z6runnerPP4Basei)
        /*0064*/ 	.short	0x0380
        /*0066*/ 	.short	0x000c


	//----- nvinfo : EIATTR_SW_WAR
	.align		4
.L_23:
        /*0068*/ 	.byte	0x04, 0x36
        /*006a*/ 	.short	(.L_25 - .L_24)
.L_24:
        /*006c*/ 	.word	0x00000008
.L_25:


//--------------------- .nv.info._Z11resuscitatePP4Basei --------------------------
	.section	.nv.info._Z11resuscitatePP4Basei,"",@"SHT_CUDA_INFO"
	.sectionflags	@""
	.align	4


	//----- nvinfo : EIATTR_CUDA_API_VERSION
	.align		4
        /*0000*/ 	.byte	0x04, 0x37
        /*0002*/ 	.short	(.L_27 - .L_26)
.L_26:
        /*0004*/ 	.word	0x00000082


	//----- nvinfo : EIATTR_KPARAM_INFO
	.align		4
.L_27:
        /*0008*/ 	.byte	0x04, 0x17
        /*000a*/ 	.short	(.L_29 - .L_28)
.L_28:
        /*000c*/ 	.word	0x00000000
        /*0010*/ 	.short	0x0001
        /*0012*/ 	.short	0x0008
        /*0014*/ 	.byte	0x00, 0xf0, 0x11, 0x00


	//----- nvinfo : EIATTR_KPARAM_INFO
	.align		4
.L_29:
        /*0018*/ 	.byte	0x04, 0x17
        /*001a*/ 	.short	(.L_31 - .L_30)
.L_30:
        /*001c*/ 	.word	0x00000000
        /*0020*/ 	.short	0x0000
        /*0022*/ 	.short	0x0000
        /*0024*/ 	.byte	0x00, 0xf5, 0x21, 0x00


	//----- nvinfo : EIATTR_SPARSE_MMA_MASK
	.align		4
.L_31:
        /*0028*/ 	.byte	0x03, 0x50
        /*002a*/ 	.short	0x0000


	//----- nvinfo : EIATTR_MAXREG_COUNT
	.align		4
        /*002c*/ 	.byte	0x03, 0x1b
        /*002e*/ 	.short	0x00ff


	//----- nvinfo : EIATTR_MERCURY_ISA_VERSION
	.align		4
        /*0030*/ 	.byte	0x03, 0x5f
        /*0032*/ 	.short	0x0101


	//----- nvinfo : EIATTR_VRC_CTA_INIT_COUNT
	.align		4
        /*0034*/ 	.byte	0x02, 0x4a
	.zero		1
	.zero		1


	//----- nvinfo : EIATTR_EXIT_INSTR_OFFSETS
	.align		4
        /*0038*/ 	.byte	0x04, 0x1c
        /*003a*/ 	.short	(.L_33 - .L_32)


	//   ....[0]....
.L_32:
        /*003c*/ 	.word	0x00000010


	//----- nvinfo : EIATTR_CBANK_PARAM_SIZE
	.align		4
.L_33:
        /*0040*/ 	.byte	0x03, 0x19
        /*0042*/ 	.short	0x000c


	//----- nvinfo : EIATTR_PARAM_CBANK
	.align		4
        /*0044*/ 	.byte	0x04, 0x0a
        /*0046*/ 	.short	(.L_35 - .L_34)
	.align		4
.L_34:
        /*0048*/ 	.word	index@(.nv.constant0._Z11resuscitatePP4Basei)
        /*004c*/ 	.short	0x0380
        /*004e*/ 	.short	0x000c


	//----- nvinfo : EIATTR_SW_WAR
	.align		4
.L_35:
        /*0050*/ 	.byte	0x04, 0x36
        /*0052*/ 	.short	(.L_37 - .L_36)
.L_36:
        /*0054*/ 	.word	0x00000008
.L_37:


//--------------------- .nv.callgraph             --------------------------
	.section	.nv.callgraph,"",@"SHT_CUDA_CALLGRAPH"
	.align	4
	.sectionentsize	8
	.align		4
        /*0000*/ 	.word	0x00000000
	.align		4
        /*0004*/ 	.word	0xffffffff
	.align		4
        /*0008*/ 	.word	0x00000000
	.align		4
        /*000c*/ 	.word	0xfffffffe
	.align		4
        /*0010*/ 	.word	0x00000000
	.align		4
        /*0014*/ 	.word	0xfffffffd
	.align		4
        /*0018*/ 	.word	0x00000000
	.align		4
        /*001c*/ 	.word	0xfffffffc


//--------------------- .text._Z6runnerPP4Basei   --------------------------
	.section	.text._Z6runnerPP4Basei,"ax",@progbits
	.align	128
        .global         _Z6runnerPP4Basei
        .type           _Z6runnerPP4Basei,@function
        .size           _Z6runnerPP4Basei,(.L_x_36 - _Z6runnerPP4Basei)
        .other          _Z6runnerPP4Basei,@"STO_CUDA_ENTRY STV_DEFAULT"
_Z6runnerPP4Basei:
.text._Z6runnerPP4Basei:
[----:B------:R-:W-:Y:S08]  /*0000*/  LDC R1, c[0x0][0x37c] ;  /* 0x0000df00ff017b82 */ /* 0x000ff00000000800 */
[----:B------:R-:W0:Y:S02]  /*0010*/  LDC R0, c[0x0][0x388] ;  /* 0x0000e200ff007b82 */ /* 0x000e240000000800 */
[----:B0-----:R-:W-:-:S13]  /*0020*/  ISETP.GE.AND P0, PT, R0, 0x1, PT ;  /* 0x000000010000780c */ /* 0x001fda0003f06270 */
[----:B------:R-:W-:Y:S05]  /*0030*/  @!P0 EXIT ;  /* 0x000000000000894d */ /* 0x000fea0003800000 */
[C---:B------:R-:W-:Y:S01]  /*0040*/  ISETP.GE.U32.AND P0, PT, R0.reuse, 0x10, PT ;  /* 0x000000100000780c */ /* 0x040fe20003f06070 */
[----:B------:R-:W0:Y:S01]  /*0050*/  LDCU.64 UR36, c[0x0][0x358] ;  /* 0x00006b00ff2477ac */ /* 0x000e220008000a00 */
[----:B------:R-:W-:Y:S01]  /*0060*/  LOP3.LUT R17, R0, 0xf, RZ, 0xc0, !PT ;  /* 0x0000000f00117812 */ /* 0x000fe200078ec0ff */
[----:B------:R-:W-:-:S10]  /*0070*/  IMAD.MOV.U32 R16, RZ, RZ, RZ ;  /* 0x000000ffff107224 */ /* 0x000fd400078e00ff */
[----:B------:R-:W-:Y:S05]  /*0080*/  @!P0 BRA `(.L_x_0) ;  /* 0x0000000800408947 */ /* 0x000fea0003800000 */
[----:B------:R-:W1:Y:S01]  /*0090*/  LDCU.64 UR4, c[0x0][0x380] ;  /* 0x00007000ff0477ac */ /* 0x000e620008000a00 */
[----:B------:R-:W-:Y:S01]  /*00a0*/  LOP3.LUT R16, R0, 0x7ffffff0, RZ, 0xc0, !PT ;  /* 0x7ffffff000107812 */ /* 0x000fe200078ec0ff */
[----:B------:R-:W-:Y:S04]  /*00b0*/  BSSY.RECONVERGENT B7, `(.L_x_0) ;  /* 0x000008d000077945 */ /* 0x000fe80003800200 */
[----:B------:R-:W-:Y:S01]  /*00c0*/  IMAD.MOV R2, RZ, RZ, -R16 ;  /* 0x000000ffff027224 */ /* 0x000fe200078e0a10 */
[----:B-1----:R-:W-:-:S04]  /*00d0*/  UIADD3 UR4, UP0, UPT, UR4, 0x40, URZ ;  /* 0x0000004004047890 */ /* 0x002fc8000ff1e0ff */
[----:B------:R-:W-:Y:S02]  /*00e0*/  UIADD3.X UR5, UPT, UPT, URZ, UR5, URZ, UP0, !UPT ;  /* 0x00000005ff057290 */ /* 0x000fe400087fe4ff */
[----:B------:R-:W-:-:S04]  /*00f0*/  IMAD.U32 R22, RZ, RZ, UR4 ;  /* 0x00000004ff167e24 */ /* 0x000fc8000f8e00ff */
[----:B------:R-:W-:-:S07]  /*0100*/  IMAD.U32 R23, RZ, RZ, UR5 ;  /* 0x00000005ff177e24 */ /* 0x000fce000f8e00ff */
.L_x_17:
[----:B0-----:R-:W2:Y:S04]  /*0110*/  LDG.E.64 R4, desc[UR36][R22.64+-0x40] ;  /* 0xffffc02416047981 */ /* 0x001ea8000c1e1b00 */
[----:B--2---:R-:W2:Y:S01]  /*0120*/  LD.E.64 R6, desc[UR36][R4.64] ;  /* 0x0000002404067980 */ /* 0x004ea2000c101b00 */
[----:B------:R-:W-:Y:S01]  /*0130*/  VIADD R2, R2, 0x10 ;  /* 0x0000001002027836 */ /* 0x000fe20000000000 */
[----:B------:R-:W-:Y:S04]  /*0140*/  BSSY.RECONVERGENT B6, `(.L_x_1) ;  /* 0x0000007000067945 */ /* 0x000fe80003800200 */
[----:B------:R-:W-:Y:S01]  /*0150*/  ISETP.NE.AND P0, PT, R2, RZ, PT ;  /* 0x000000ff0200720c */ /* 0x000fe20003f05270 */
[----:B--2---:R-:W5:Y:S03]  /*0160*/  LD.E.64 R6, desc[UR36][R6.64+0x20] ;  /* 0x0000202406067980 */ /* 0x004f66000c101b00 */
[----:B------:R-:W-:Y:S01]  /*0170*/  P2R R18, PR, RZ, 0x1 ;  /* 0x00000001ff127803 */ /* 0x000fe20000000000 */
[----:B------:R-:W-:Y:S01]  /*0180*/  IMAD.MOV.U32 R21, RZ, RZ, 0x0 ;  /* 0x00000000ff157424 */ /* 0x000fe200078e00ff */
[----:B------:R-:W-:-:S07]  /*0190*/  MOV R20, 0x1b0 ;  /* 0x000001b000147802 */ /* 0x000fce0000000f00 */
[----:B-----5:R-:W-:Y:S05]  /*01a0*/  CALL.REL.NOINC R6 `(_Z6runnerPP4Basei) ;  /* 0xfffffffc06947344 */ /* 0x020fea0003c3ffff */
[----:B------:R-:W-:Y:S05]  /*01b0*/  BSYNC.RECONVERGENT B6 ;  /* 0x0000000000067941 */ /* 0x000fea0003800200 */
.L_x_1:
[----:B------:R-:W2:Y:S04]  /*01c0*/  LDG.E.64 R4, desc[UR36][R22.64+-0x38] ;  /* 0xffffc82416047981 */ /* 0x000ea8000c1e1b00 */
[----:B--2---:R-:W2:Y:S01]  /*01d0*/  LD.E.64 R6, desc[UR36][R4.64] ;  /* 0x0000002404067980 */ /* 0x004ea2000c101b00 */
[----:B------:R-:W-:Y:S01]  /*01e0*/  BSSY.RECONVERGENT B6, `(.L_x_2) ;  /* 0x0000005000067945 */ /* 0x000fe20003800200 */
[----:B------:R-:W-:Y:S01]  /*01f0*/  MOV R20, 0x230 ;  /* 0x0000023000147802 */ /* 0x000fe20000000f00 */
[----:B------:R-:W-:Y:S01]  /*0200*/  IMAD.MOV.U32 R21, RZ, RZ, 0x0 ;  /* 0x00000000ff157424 */ /* 0x000fe200078e00ff */
[----:B--2---:R-:W5:Y:S06]  /*0210*/  LD.E.64 R6, desc[UR36][R6.64+0x20] ;  /* 0x0000202406067980 */ /* 0x004f6c000c101b00 */
[----:B-----5:R-:W-:Y:S05]  /*0220*/  CALL.REL.NOINC R6 `(_Z6runnerPP4Basei) ;  /* 0xfffffffc06747344 */ /* 0x020fea0003c3ffff */
[----:B------:R-:W-:Y:S05]  /*0230*/  BSYNC.RECONVERGENT B6 ;  /* 0x0000000000067941 */ /* 0x000fea0003800200 */
.L_x_2:
        /* <DEDUP_REMOVED lines=8> */
.L_x_3:
        /* <DEDUP_REMOVED lines=8> */
.L_x_4:
        /* <DEDUP_REMOVED lines=8> */
.L_x_5:
        /* <DEDUP_REMOVED lines=8> */
.L_x_6:
        /* <DEDUP_REMOVED lines=8> */
.L_x_7:
        /* <DEDUP_REMOVED lines=8> */
.L_x_8:
        /* <DEDUP_REMOVED lines=8> */
.L_x_9:
        /* <DEDUP_REMOVED lines=8> */
.L_x_10:
        /* <DEDUP_REMOVED lines=8> */
.L_x_11:
        /* <DEDUP_REMOVED lines=8> */
.L_x_12:
        /* <DEDUP_REMOVED lines=8> */
.L_x_13:
        /* <DEDUP_REMOVED lines=8> */
.L_x_14:
        /* <DEDUP_REMOVED lines=8> */
.L_x_15:
        /* <DEDUP_REMOVED lines=8> */
.L_x_16:
[----:B------:R-:W-:Y:S02]  /*0940*/  ISETP.NE.AND P6, PT, R18, RZ, PT ;  /* 0x000000ff1200720c */ /* 0x000fe40003fc5270 */
[----:B------:R-:W-:-:S05]  /*0950*/  IADD3 R22, P0, PT, R22, 0x80, RZ ;  /* 0x0000008016167810 */ /* 0x000fca0007f1e0ff */
[----:B------:R-:W-:-:S06]  /*0960*/  IMAD.X R23, RZ, RZ, R23, P0 ;  /* 0x000000ffff177224 */ /* 0x000fcc00000e0617 */
[----:B------:R-:W-:Y:S05]  /*0970*/  @P6 BRA `(.L_x_17) ;  /* 0xfffffff400e46947 */ /* 0x000fea000383ffff */
[----:B------:R-:W-:Y:S05]  /*0980*/  BSYNC.RECONVERGENT B7 ;  /* 0x0000000000077941 */ /* 0x000fea0003800200 */
.L_x_0:
[----:B------:R-:W-:-:S13]  /*0990*/  ISETP.NE.AND P0, PT, R17, RZ, PT ;  /* 0x000000ff1100720c */ /* 0x000fda0003f05270 */
[----:B0-----:R-:W-:Y:S05]  /*09a0*/  @!P0 EXIT ;  /* 0x000000000000894d */ /* 0x001fea0003800000 */
[----:B------:R-:W0:Y:S01]  /*09b0*/  LDC R2, c[0x0][0x388] ;  /* 0x0000e200ff027b82 */ /* 0x000e220000000800 */
[----:B------:R-:W-:Y:S02]  /*09c0*/  ISETP.GE.U32.AND P0, PT, R17, 0x8, PT ;  /* 0x000000081100780c */ /* 0x000fe40003f06070 */
[----:B0-----:R-:W-:-:S11]  /*09d0*/  LOP3.LUT R2, R2, 0x7, RZ, 0xc0, !PT ;  /* 0x0000000702027812 */ /* 0x001fd600078ec0ff */
[----:B------:R-:W-:Y:S05]  /*09e0*/  @!P0 BRA `(.L_x_18) ;  /* 0x00000004000c8947 */ /* 0x000fea0003800000 */
[----:B------:R-:W0:Y:S02]  /*09f0*/  LDC.64 R18, c[0x0][0x380] ;  /* 0x0000e000ff127b82 */ /* 0x000e240000000a00 */
[----:B0-----:R-:W-:-:S05]  /*0a00*/  IMAD.WIDE.U32 R18, R16, 0x8, R18 ;  /* 0x0000000810127825 */ /* 0x001fca00078e0012 */
        /* <DEDUP_REMOVED lines=8> */
.L_x_19:
        /* <DEDUP_REMOVED lines=8> */
.L_x_20:
        /* <DEDUP_REMOVED lines=8> */
.L_x_21:
        /* <DEDUP_REMOVED lines=8> */
.L_x_22:
        /* <DEDUP_REMOVED lines=8> */
.L_x_23:
        /* <DEDUP_REMOVED lines=8> */
.L_x_24:
        /* <DEDUP_REMOVED lines=8> */
.L_x_25:
        /* <DEDUP_REMOVED lines=8> */
.L_x_26:
[----:B------:R-:W-:-:S07]  /*0e10*/  VIADD R16, R16, 0x8 ;  /* 0x0000000810107836 */ /* 0x000fce0000000000 */
.L_x_18:
[----:B------:R-:W-:-:S13]  /*0e20*/  ISETP.NE.AND P0, PT, R2, RZ, PT ;  /* 0x000000ff0200720c */ /* 0x000fda0003f05270 */
[----:B------:R-:W-:Y:S05]  /*0e30*/  @!P0 EXIT ;  /* 0x000000000000894d */ /* 0x000fea0003800000 */
        /* <DEDUP_REMOVED lines=14> */
.L_x_28:
        /* <DEDUP_REMOVED lines=8> */
.L_x_29:
        /* <DEDUP_REMOVED lines=8> */
.L_x_30:
        /* <DEDUP_REMOVED lines=8> */
.L_x_31:
[----:B------:R-:W-:-:S07]  /*10a0*/  VIADD R16, R16, 0x4 ;  /* 0x0000000410107836 */ /* 0x000fce0000000000 */
.L_x_27:
[----:B------:R-:W-:-:S13]  /*10b0*/  ISETP.NE.AND P0, PT, R2, RZ, PT ;  /* 0x000000ff0200720c */ /* 0x000fda0003f05270 */
[----:B------:R-:W-:Y:S05]  /*10c0*/  @!P0 EXIT ;  /* 0x000000000000894d */ /* 0x000fea0003800000 */
[----:B------:R-:W0:Y:S01]  /*10d0*/  LDC.64 R4, c[0x0][0x380] ;  /* 0x0000e000ff047b82 */ /* 0x000e220000000a00 */
[----:B------:R-:W-:Y:S02]  /*10e0*/  IMAD.MOV R2, RZ, RZ, -R2 ;  /* 0x000000ffff027224 */ /* 0x000fe400078e0a02 */
[----:B0-----:R-:W-:-:S07]  /*10f0*/  IMAD.WIDE.U32 R16, R16, 0x8, R4 ;  /* 0x0000000810107825 */ /* 0x001fce00078e0004 */
.L_x_33:
[----:B------:R-:W2:Y:S04]  /*1100*/  LDG.E.64 R4, desc[UR36][R16.64] ;  /* 0x0000002410047981 */ /* 0x000ea8000c1e1b00 */
        /* <DEDUP_REMOVED lines=10> */
.L_x_32:
[----:B------:R-:W-:Y:S02]  /*11b0*/  ISETP.NE.AND P6, PT, R18, RZ, PT ;  /* 0x000000ff1200720c */ /* 0x000fe40003fc5270 */
[----:B------:R-:W-:-:S05]  /*11c0*/  IADD3 R16, P0, PT, R16, 0x8, RZ ;  /* 0x0000000810107810 */ /* 0x000fca0007f1e0ff */
[----:B------:R-:W-:-:S06]  /*11d0*/  IMAD.X R17, RZ, RZ, R17, P0 ;  /* 0x000000ffff117224 */ /* 0x000fcc00000e0611 */
[----:B------:R-:W-:Y:S05]  /*11e0*/  @P6 BRA `(.L_x_33) ;  /* 0xfffffffc00c46947 */ /* 0x000fea000383ffff */
[----:B------:R-:W-:Y:S05]  /*11f0*/  EXIT ;  /* 0x000000000000794d */ /* 0x000fea0003800000 */
.L_x_34:
[----:B------:R-:W-:-:S00]  /*1200*/  BRA `(.L_x_34) ;  /* 0xfffffffc00fc7947 */ /* 0x000fc0000383ffff */
[----:B------:R-:W-:-:S00]  /*1210*/  NOP ;  /* 0x0000000000007918 */ /* 0x000fc00000000000 */
        /* <DEDUP_REMOVED lines=14> */
.L_x_36:


//--------------------- .text._Z11resuscitatePP4Basei --------------------------
	.section	.text._Z11resuscitatePP4Basei,"ax",@progbits
	.align	128
        .global         _Z11resuscitatePP4Basei
        .type           _Z11resuscitatePP4Basei,@function
        .size           _Z11resuscitatePP4Basei,(.L_x_37 - _Z11resuscitatePP4Basei)
        .other          _Z11resuscitatePP4Basei,@"STO_CUDA_ENTRY STV_DEFAULT"
_Z11resuscitatePP4Basei:
.text._Z11resuscitatePP4Basei:
[----:B------:R-:W-:Y:S01]  /*0000*/  LDC R1, c[0x0][0x37c] ;  /* 0x0000df00ff017b82 */ /* 0x000fe20000000800 */
[----:B------:R-:W-:Y:S05]  /*0010*/  EXIT ;  /* 0x000000000000794d */ /* 0x000fea0003800000 */
.L_x_35:
        /* <DEDUP_REMOVED lines=14> */
.L_x_37:


//--------------------- .nv.shared.reserved.0     --------------------------
	.section	.nv.shared.reserved.0,"aw",@nobits
	.weak		__nv_reservedSMEM_offset_0_alias
	.size		__nv_reservedSMEM_offset_0_alias, 0, 64
	.other		__nv_reservedSMEM_offset_0_alias,@"STO_CUDA_RESERVED_SHARED STV_DEFAULT"
__nv_reservedSMEM_offset_0_alias:
	.zero		0
	.zero		64


//--------------------- .nv.constant0._Z6runnerPP4Basei --------------------------
	.section	.nv.constant0._Z6runnerPP4Basei,"a",@progbits
	.sectionflags	@""
	.align	4
.nv.constant0._Z6runnerPP4Basei:
	.zero		908


//--------------------- .nv.constant0._Z11resuscitatePP4Basei --------------------------
	.section	.nv.constant0._Z11resuscitatePP4Basei,"a",@progbits
	.sectionflags	@""
	.align	4
.nv.constant0._Z11resuscitatePP4Basei:
	.zero		908


//--------------------- SYMBOLS --------------------------

	.type		.nv.reservedSmem.offset0,@object
	.size		.nv.reservedSmem.offset0,0x4
